	.headerflags	@"EF_CUDA_TEXMODE_UNIFIED EF_CUDA_64BIT_ADDRESS EF_CUDA_ACCELERATORS EF_CUDA_SM90 EF_CUDA_VIRTUAL_SM(EF_CUDA_SM90)"
	.elftype	@"ET_EXEC"


//--------------------- .nv.info                  --------------------------
	.section	.nv.info,"",@"SHT_CUDA_INFO"
	.align	4


	//----- nvinfo : EIATTR_REGCOUNT
	.align		4
        /*0000*/ 	.byte	0x04, 0x2f
        /*0002*/ 	.short	(.L_3 - .L_2)
	.align		4
.L_2:
        /*0004*/ 	.word	index@(triton_poi_fused__native_batch_norm_legit_no_training_0)
        /*0008*/ 	.word	0x00000012


	//----- nvinfo : EIATTR_MIN_STACK_SIZE
	.align		4
.L_3:
        /*000c*/ 	.byte	0x04, 0x12
        /*000e*/ 	.short	(.L_5 - .L_4)
	.align		4
.L_4:
        /*0010*/ 	.word	index@(triton_poi_fused__native_batch_norm_legit_no_training_0)
        /*0014*/ 	.word	0x00000000


	//----- nvinfo : EIATTR_FRAME_SIZE
	.align		4
.L_5:
        /*0018*/ 	.byte	0x04, 0x11
        /*001a*/ 	.short	(.L_7 - .L_6)
	.align		4
.L_6:
        /*001c*/ 	.word	index@(triton_poi_fused__native_batch_norm_legit_no_training_0)
        /*0020*/ 	.word	0x00000000


	//----- nvinfo : EIATTR_MIN_STACK_SIZE
	.align		4
.L_7:
        /*0024*/ 	.byte	0x04, 0x12
        /*0026*/ 	.short	(.L_9 - .L_8)
	.align		4
.L_8:
        /*0028*/ 	.word	index@(triton_poi_fused__native_batch_norm_legit_no_training_0)
        /*002c*/ 	.word	0x00000000
.L_9:


//--------------------- .nv.info.triton_poi_fused__native_batch_norm_legit_no_training_0 --------------------------
	.section	.nv.info.triton_poi_fused__native_batch_norm_legit_no_training_0,"",@"SHT_CUDA_INFO"
	.sectionflags	@""
	.align	4


	//----- nvinfo : EIATTR_CUDA_API_VERSION
	.align		4
        /*0000*/ 	.byte	0x04, 0x37
        /*0002*/ 	.short	(.L_11 - .L_10)
.L_10:
        /*0004*/ 	.word	0x0000007c


	//----- nvinfo : EIATTR_KPARAM_INFO
	.align		4
.L_11:
        /*0008*/ 	.byte	0x04, 0x17
        /*000a*/ 	.short	(.L_13 - .L_12)
.L_12:
        /*000c*/ 	.word	0x00000000
        /*0010*/ 	.short	0x0006
        /*0012*/ 	.short	0x0030
        /*0014*/ 	.byte	0x00, 0xf0, 0x11, 0x00


	//----- nvinfo : EIATTR_KPARAM_INFO
	.align		4
.L_13:
        /*0018*/ 	.byte	0x04, 0x17
        /*001a*/ 	.short	(.L_15 - .L_14)
.L_14:
        /*001c*/ 	.word	0x00000000
        /*0020*/ 	.short	0x0005
        /*0022*/ 	.short	0x0028
        /*0024*/ 	.byte	0x00, 0xf4, 0x21, 0x00


	//----- nvinfo : EIATTR_KPARAM_INFO
	.align		4
.L_15:
        /*0028*/ 	.byte	0x04, 0x17
        /*002a*/ 	.short	(.L_17 - .L_16)
.L_16:
        /*002c*/ 	.word	0x00000000
        /*0030*/ 	.short	0x0004
        /*0032*/ 	.short	0x0020
        /*0034*/ 	.byte	0x00, 0xf4, 0x21, 0x00


	//----- nvinfo : EIATTR_KPARAM_INFO
	.align		4
.L_17:
        /*0038*/ 	.byte	0x04, 0x17
        /*003a*/ 	.short	(.L_19 - .L_18)
.L_18:
        /*003c*/ 	.word	0x00000000
        /*0040*/ 	.short	0x0003
        /*0042*/ 	.short	0x0018
        /*0044*/ 	.byte	0x00, 0xf4, 0x21, 0x00


	//----- nvinfo : EIATTR_KPARAM_INFO
	.align		4
.L_19:
        /*0048*/ 	.byte	0x04, 0x17
        /*004a*/ 	.short	(.L_21 - .L_20)
.L_20:
        /*004c*/ 	.word	0x00000000
        /*0050*/ 	.short	0x0002
        /*0052*/ 	.short	0x0010
        /*0054*/ 	.byte	0x00, 0xf4, 0x21, 0x00


	//----- nvinfo : EIATTR_KPARAM_INFO
	.align		4
.L_21:
        /*0058*/ 	.byte	0x04, 0x17
        /*005a*/ 	.short	(.L_23 - .L_22)
.L_22:
        /*005c*/ 	.word	0x00000000
        /*0060*/ 	.short	0x0001
        /*0062*/ 	.short	0x0008
        /*0064*/ 	.byte	0x00, 0xf4, 0x21, 0x00


	//----- nvinfo : EIATTR_KPARAM_INFO
	.align		4
.L_23:
        /*0068*/ 	.byte	0x04, 0x17
        /*006a*/ 	.short	(.L_25 - .L_24)
.L_24:
        /*006c*/ 	.word	0x00000000
        /*0070*/ 	.short	0x0000
        /*0072*/ 	.short	0x0000
        /*0074*/ 	.byte	0x00, 0xf4, 0x21, 0x00


	//----- nvinfo : EIATTR_SPARSE_MMA_MASK
	.align		4
.L_25:
        /*0078*/ 	.byte	0x03, 0x50
        /*007a*/ 	.short	0x0000


	//----- nvinfo : EIATTR_MAXREG_COUNT
	.align		4
        /*007c*/ 	.byte	0x03, 0x1b
        /*007e*/ 	.short	0x00ff


	//----- nvinfo : EIATTR_EXIT_INSTR_OFFSETS
	.align		4
        /*0080*/ 	.byte	0x04, 0x1c
        /*0082*/ 	.short	(.L_27 - .L_26)


	//   ....[0]....
.L_26:
        /*0084*/ 	.word	0x000002f0


	//   ....[1]....
        /*0088*/ 	.word	0x00000310


	//----- nvinfo : EIATTR_REQNTID
	.align		4
.L_27:
        /*008c*/ 	.byte	0x04, 0x10
        /*008e*/ 	.short	(.L_29 - .L_28)
.L_28:
        /*0090*/ 	.word	0x00000080
        /*0094*/ 	.word	0x00000001
        /*0098*/ 	.word	0x00000001


	//----- nvinfo : EIATTR_CBANK_PARAM_SIZE
	.align		4
.L_29:
        /*009c*/ 	.byte	0x03, 0x19
        /*009e*/ 	.short	0x0034


	//----- nvinfo : EIATTR_PARAM_CBANK
	.align		4
        /*00a0*/ 	.byte	0x04, 0x0a
        /*00a2*/ 	.short	(.L_31 - .L_30)
	.align		4
.L_30:
        /*00a4*/ 	.word	index@(.nv.constant0.triton_poi_fused__native_batch_norm_legit_no_training_0)
        /*00a8*/ 	.short	0x0210
        /*00aa*/ 	.short	0x0034


	//----- nvinfo : EIATTR_SW_WAR
	.align		4
.L_31:
        /*00ac*/ 	.byte	0x04, 0x36
        /*00ae*/ 	.short	(.L_33 - .L_32)
.L_32:
        /*00b0*/ 	.word	0x00000008
.L_33:


//--------------------- .nv.callgraph             --------------------------
	.section	.nv.callgraph,"",@"SHT_CUDA_CALLGRAPH"
	.align	4
	.sectionentsize	8
	.align		4
        /*0000*/ 	.word	0x00000000
	.align		4
        /*0004*/ 	.word	0xffffffff
	.align		4
        /*0008*/ 	.word	0x00000000
	.align		4
        /*000c*/ 	.word	0xfffffffe
	.align		4
        /*0010*/ 	.word	0x00000000
	.align		4
        /*0014*/ 	.word	0xfffffffd
	.align		4
        /*0018*/ 	.word	0x00000000
	.align		4
        /*001c*/ 	.word	0xfffffffc


//--------------------- .nv.constant4             --------------------------
	.section	.nv.constant4,"a",@progbits
	.align	8
	.align		8
.nv.constant4:
        /*0000*/ 	.dword	_$_str
	.align		8
        /*0008*/ 	.dword	_$_str_$_2


//--------------------- .text.triton_poi_fused__native_batch_norm_legit_no_training_0 --------------------------
	.section	.text.triton_poi_fused__native_batch_norm_legit_no_training_0,"ax",@progbits
	.align	128
        .global         triton_poi_fused__native_batch_norm_legit_no_training_0
        .type           triton_poi_fused__native_batch_norm_legit_no_training_0,@function
        .size           triton_poi_fused__native_batch_norm_legit_no_training_0,(.L_x_1 - triton_poi_fused__native_batch_norm_legit_no_training_0)
        .other          triton_poi_fused__native_batch_norm_legit_no_training_0,@"STO_CUDA_ENTRY STV_DEFAULT"
triton_poi_fused__native_batch_norm_legit_no_training_0:
.text.triton_poi_fused__native_batch_norm_legit_no_training_0:
[----:B------:R-:W0:Y:S01]  /*0000*/  LDC R1, c[0x0][0x28] ;  /* 0x00000a00ff017b82 */ /* 0x000e220000000800 */
[----:B------:R-:W1:Y:S07]  /*0010*/  S2R R0, SR_TID.X ;  /* 0x0000000000007919 */ /* 0x000e6e0000002100 */
[----:B------:R-:W2:Y:S01]  /*0020*/  LDC.64 R8, c[0x0][0x220] ;  /* 0x00008800ff087b82 */ /* 0x000ea20000000a00 */
[----:B------:R-:W-:Y:S01]  /*0030*/  HFMA2.MMA R14, -RZ, RZ, 0, 0 ;  /* 0x00000000ff0e7435 */ /* 0x000fe200000001ff */
[----:B------:R-:W-:Y:S01]  /*0040*/  ULDC.64 UR4, c[0x0][0x208] ;  /* 0x0000820000047ab9 */ /* 0x000fe20000000a00 */
[----:B------:R-:W3:Y:S05]  /*0050*/  S2R R3, SR_CTAID.X ;  /* 0x0000000000037919 */ /* 0x000eea0000002500 */
[----:B------:R-:W4:Y:S08]  /*0060*/  LDC.64 R4, c[0x0][0x210] ;  /* 0x00008400ff047b82 */ /* 0x000f300000000a00 */
[----:B------:R-:W5:Y:S08]  /*0070*/  LDC.64 R6, c[0x0][0x218] ;  /* 0x00008600ff067b82 */ /* 0x000f700000000a00 */
[----:B------:R-:W4:Y:S01]  /*0080*/  LDC.64 R10, c[0x0][0x228] ;  /* 0x00008a00ff0a7b82 */ /* 0x000f220000000a00 */
[----:B-1----:R-:W-:-:S07]  /*0090*/  LOP3.LUT R0, R0, 0x7f, RZ, 0xc0, !PT ;  /* 0x0000007f00007812 */ /* 0x002fce00078ec0ff */
[----:B------:R-:W1:Y:S01]  /*00a0*/  LDC.64 R12, c[0x0][0x230] ;  /* 0x00008c00ff0c7b82 */ /* 0x000e620000000a00 */
[----:B---3--:R-:W-:-:S04]  /*00b0*/  LEA R0, R3, R0, 0x7 ;  /* 0x0000000003007211 */ /* 0x008fc800078e38ff */
[C---:B------:R-:W-:Y:S01]  /*00c0*/  ISETP.GE.AND P2, PT, R0.reuse, 0x190, PT ;  /* 0x000001900000780c */ /* 0x040fe20003f46270 */
[----:B------:R-:W-:-:S05]  /*00d0*/  IMAD.HI R2, R0, 0x51eb851f, RZ ;  /* 0x51eb851f00027827 */ /* 0x000fca00078e02ff */
[----:B------:R-:W-:-:S04]  /*00e0*/  SHF.R.U32.HI R3, RZ, 0x1f, R2 ;  /* 0x0000001fff037819 */ /* 0x000fc80000011602 */
[----:B------:R-:W-:-:S04]  /*00f0*/  LEA.HI.SX32 R3, R2, R3, 0x1d ;  /* 0x0000000302037211 */ /* 0x000fc800078feaff */
[----:B------:R-:W-:-:S04]  /*0100*/  LEA.HI R2, R3, R3, RZ, 0x2 ;  /* 0x0000000303027211 */ /* 0x000fc800078f10ff */
[----:B------:R-:W-:-:S04]  /*0110*/  LOP3.LUT R2, R2, 0xfffffffc, RZ, 0xc0, !PT ;  /* 0xfffffffc02027812 */ /* 0x000fc800078ec0ff */
[----:B------:R-:W-:-:S05]  /*0120*/  IADD3 R15, R3, -R2, RZ ;  /* 0x80000002030f7210 */ /* 0x000fca0007ffe0ff */
[----:B--2---:R-:W-:-:S05]  /*0130*/  IMAD.WIDE R8, R15, 0x4, R8 ;  /* 0x000000040f087825 */ /* 0x004fca00078e0208 */
[----:B------:R2:W3:Y:S01]  /*0140*/  @!P2 LDG.E.EL R14, desc[UR4][R8.64] ;  /* 0x00000004080ea981 */ /* 0x0004e2000c2e1900 */
[----:B------:R-:W-:Y:S01]  /*0150*/  CS2R R2, SRZ ;  /* 0x0000000000027805 */ /* 0x000fe2000001ff00 */
[----:B----4-:R-:W-:-:S04]  /*0160*/  IMAD.WIDE R4, R0, 0x4, R4 ;  /* 0x0000000400047825 */ /* 0x010fc800078e0204 */
[C---:B-----5:R-:W-:Y:S01]  /*0170*/  IMAD.WIDE R6, R15.reuse, 0x4, R6 ;  /* 0x000000040f067825 */ /* 0x060fe200078e0206 */
[----:B------:R4:W5:Y:S03]  /*0180*/  @!P2 LDG.E R2, desc[UR4][R4.64] ;  /* 0x000000040402a981 */ /* 0x000966000c1e1900 */
[C---:B0-2---:R-:W-:Y:S01]  /*0190*/  IMAD.WIDE R8, R15.reuse, 0x4, R10 ;  /* 0x000000040f087825 */ /* 0x045fe200078e020a */
[----:B------:R0:W5:Y:S03]  /*01a0*/  @!P2 LDG.E.EL R3, desc[UR4][R6.64] ;  /* 0x000000040603a981 */ /* 0x000166000c2e1900 */
[----:B-1----:R-:W-:Y:S01]  /*01b0*/  IMAD.WIDE R10, R15, 0x4, R12 ;  /* 0x000000040f0a7825 */ /* 0x002fe200078e020c */
[----:B------:R-:W-:Y:S01]  /*01c0*/  CS2R R12, SRZ ;  /* 0x00000000000c7805 */ /* 0x000fe2000001ff00 */
[----:B----4-:R-:W1:Y:S05]  /*01d0*/  LDC.64 R4, c[0x0][0x238] ;  /* 0x00008e00ff047b82 */ /* 0x010e6a0000000a00 */
[----:B------:R-:W2:Y:S04]  /*01e0*/  @!P2 LDG.E.EL R12, desc[UR4][R8.64] ;  /* 0x00000004080ca981 */ /* 0x000ea8000c2e1900 */
[----:B------:R-:W2:Y:S01]  /*01f0*/  @!P2 LDG.E.EL R13, desc[UR4][R10.64] ;  /* 0x000000040a0da981 */ /* 0x000ea2000c2e1900 */
[----:B0-----:R-:W-:Y:S01]  /*0200*/  MOV R6, 0x3e800000 ;  /* 0x3e80000000067802 */ /* 0x001fe20000000f00 */
[----:B---3--:R-:W-:-:S04]  /*0210*/  FADD R14, R14, 9.9999997473787516356e-06 ;  /* 0x3727c5ac0e0e7421 */ /* 0x008fc80000000000 */
[----:B------:R-:W0:Y:S01]  /*0220*/  MUFU.SQRT R15, R14 ;  /* 0x0000000e000f7308 */ /* 0x000e220000002000 */
[----:B-----5:R-:W-:Y:S01]  /*0230*/  FADD R2, -R3, R2 ;  /* 0x0000000203027221 */ /* 0x020fe20000000100 */
[C---:B0-----:R-:W-:Y:S02]  /*0240*/  FSETP.GT.AND P0, PT, R15.reuse, 8.50705917302346158658e+37, PT ;  /* 0x7e8000000f00780b */ /* 0x041fe40003f04000 */
[----:B------:R-:W-:Y:S02]  /*0250*/  FSETP.GEU.AND P1, PT, R15, 1.175494350822287508e-38, PT ;  /* 0x008000000f00780b */ /* 0x000fe40003f2e000 */
[----:B------:R-:W-:-:S09]  /*0260*/  FSEL R6, R6, 1, P0 ;  /* 0x3f80000006067808 */ /* 0x000fd20000000000 */
[----:B------:R-:W-:Y:S02]  /*0270*/  @P0 FMUL R15, R15, 0.25 ;  /* 0x3e8000000f0f0820 */ /* 0x000fe40000400000 */
[----:B------:R-:W-:Y:S02]  /*0280*/  @!P1 FMUL R6, R6, 16777216 ;  /* 0x4b80000006069820 */ /* 0x000fe40000400000 */
[----:B------:R-:W-:-:S06]  /*0290*/  @!P1 FMUL R15, R15, 16777216 ;  /* 0x4b8000000f0f9820 */ /* 0x000fcc0000400000 */
[----:B------:R-:W0:Y:S02]  /*02a0*/  MUFU.RCP R15, R15 ;  /* 0x0000000f000f7308 */ /* 0x000e240000001000 */
[----:B0-----:R-:W-:-:S04]  /*02b0*/  FMUL R3, R15, R6 ;  /* 0x000000060f037220 */ /* 0x001fc80000400000 */
[----:B------:R-:W-:Y:S01]  /*02c0*/  FMUL R6, R2, R3 ;  /* 0x0000000302067220 */ /* 0x000fe20000400000 */
[----:B-1----:R-:W-:-:S04]  /*02d0*/  IMAD.WIDE R2, R0, 0x4, R4 ;  /* 0x0000000400027825 */ /* 0x002fc800078e0204 */
[----:B--2---:R-:W-:Y:S01]  /*02e0*/  FFMA R13, R6, R12, R13 ;  /* 0x0000000c060d7223 */ /* 0x004fe2000000000d */
[----:B------:R-:W-:Y:S06]  /*02f0*/  @P2 EXIT ;  /* 0x000000000000294d */ /* 0x000fec0003800000 */
[----:B------:R-:W-:Y:S01]  /*0300*/  STG.E desc[UR4][R2.64], R13 ;  /* 0x0000000d02007986 */ /* 0x000fe2000c101904 */
[----:B------:R-:W-:Y:S05]  /*0310*/  EXIT ;  /* 0x000000000000794d */ /* 0x000fea0003800000 */
.L_x_0:
[----:B------:R-:W-:-:S00]  /*0320*/  BRA `(.L_x_0) ;  /* 0xfffffffc00fc7947 */ /* 0x000fc0000383ffff */
[----:B------:R-:W-:-:S00]  /*0330*/  NOP ;  /* 0x0000000000007918 */ /* 0x000fc00000000000 */
        /* <DEDUP_REMOVED lines=12> */
.L_x_1:


//--------------------- .nv.global.init           --------------------------
	.section	.nv.global.init,"aw",@progbits
.nv.global.init:
	.type		_$_str,@object
	.size		_$_str,(_$_str_$_2 - _$_str)
_$_str:
        /*0000*/ 	.byte	0x5f, 0x5f, 0x43, 0x55, 0x44, 0x41, 0x5f, 0x46, 0x54, 0x5a, 0x00
	.type		_$_str_$_2,@object
	.size		_$_str_$_2,(.L_1 - _$_str_$_2)
_$_str_$_2:
        /*000b*/ 	.byte	0x5f, 0x5f, 0x43, 0x55, 0x44, 0x41, 0x5f, 0x50, 0x52, 0x45, 0x43, 0x5f, 0x53, 0x51, 0x52, 0x54
        /*001b*/ 	.byte	0x00
.L_1:


//--------------------- .nv.constant0.triton_poi_fused__native_batch_norm_legit_no_training_0 --------------------------
	.section	.nv.constant0.triton_poi_fused__native_batch_norm_legit_no_training_0,"a",@progbits
	.sectionflags	@""
	.align	4
.nv.constant0.triton_poi_fused__native_batch_norm_legit_no_training_0:
	.zero		580
